	.headerflags	@"EF_CUDA_TEXMODE_UNIFIED EF_CUDA_64BIT_ADDRESS EF_CUDA_ACCELERATORS EF_CUDA_SM90 EF_CUDA_VIRTUAL_SM(EF_CUDA_SM90)"
	.elftype	@"ET_EXEC"


//--------------------- .nv.info                  --------------------------
	.section	.nv.info,"",@"SHT_CUDA_INFO"
	.align	4


	//----- nvinfo : EIATTR_REGCOUNT
	.align		4
        /*0000*/ 	.byte	0x04, 0x2f
        /*0002*/ 	.short	(.L_1 - .L_0)
	.align		4
.L_0:
        /*0004*/ 	.word	index@(triton_poi_fused_cat_45)
        /*0008*/ 	.word	0x0000001a


	//----- nvinfo : EIATTR_MIN_STACK_SIZE
	.align		4
.L_1:
        /*000c*/ 	.byte	0x04, 0x12
        /*000e*/ 	.short	(.L_3 - .L_2)
	.align		4
.L_2:
        /*0010*/ 	.word	index@(triton_poi_fused_cat_45)
        /*0014*/ 	.word	0x00000000


	//----- nvinfo : EIATTR_FRAME_SIZE
	.align		4
.L_3:
        /*0018*/ 	.byte	0x04, 0x11
        /*001a*/ 	.short	(.L_5 - .L_4)
	.align		4
.L_4:
        /*001c*/ 	.word	index@(triton_poi_fused_cat_45)
        /*0020*/ 	.word	0x00000000


	//----- nvinfo : EIATTR_MIN_STACK_SIZE
	.align		4
.L_5:
        /*0024*/ 	.byte	0x04, 0x12
        /*0026*/ 	.short	(.L_7 - .L_6)
	.align		4
.L_6:
        /*0028*/ 	.word	index@(triton_poi_fused_cat_45)
        /*002c*/ 	.word	0x00000000
.L_7:


//--------------------- .nv.info.triton_poi_fused_cat_45 --------------------------
	.section	.nv.info.triton_poi_fused_cat_45,"",@"SHT_CUDA_INFO"
	.sectionflags	@""
	.align	4


	//----- nvinfo : EIATTR_CUDA_API_VERSION
	.align		4
        /*0000*/ 	.byte	0x04, 0x37
        /*0002*/ 	.short	(.L_9 - .L_8)
.L_8:
        /*0004*/ 	.word	0x0000007c


	//----- nvinfo : EIATTR_KPARAM_INFO
	.align		4
.L_9:
        /*0008*/ 	.byte	0x04, 0x17
        /*000a*/ 	.short	(.L_11 - .L_10)
.L_10:
        /*000c*/ 	.word	0x00000000
        /*0010*/ 	.short	0x0003
        /*0012*/ 	.short	0x0014
        /*0014*/ 	.byte	0x00, 0xf0, 0x11, 0x00


	//----- nvinfo : EIATTR_KPARAM_INFO
	.align		4
.L_11:
        /*0018*/ 	.byte	0x04, 0x17
        /*001a*/ 	.short	(.L_13 - .L_12)
.L_12:
        /*001c*/ 	.word	0x00000000
        /*0020*/ 	.short	0x0002
        /*0022*/ 	.short	0x0010
        /*0024*/ 	.byte	0x00, 0xf0, 0x11, 0x00


	//----- nvinfo : EIATTR_KPARAM_INFO
	.align		4
.L_13:
        /*0028*/ 	.byte	0x04, 0x17
        /*002a*/ 	.short	(.L_15 - .L_14)
.L_14:
        /*002c*/ 	.word	0x00000000
        /*0030*/ 	.short	0x0001
        /*0032*/ 	.short	0x0008
        /*0034*/ 	.byte	0x00, 0xf4, 0x21, 0x00


	//----- nvinfo : EIATTR_KPARAM_INFO
	.align		4
.L_15:
        /*0038*/ 	.byte	0x04, 0x17
        /*003a*/ 	.short	(.L_17 - .L_16)
.L_16:
        /*003c*/ 	.word	0x00000000
        /*0040*/ 	.short	0x0000
        /*0042*/ 	.short	0x0000
        /*0044*/ 	.byte	0x00, 0xf4, 0x21, 0x00


	//----- nvinfo : EIATTR_SPARSE_MMA_MASK
	.align		4
.L_17:
        /*0048*/ 	.byte	0x03, 0x50
        /*004a*/ 	.short	0x0000


	//----- nvinfo : EIATTR_MAXREG_COUNT
	.align		4
        /*004c*/ 	.byte	0x03, 0x1b
        /*004e*/ 	.short	0x00ff


	//----- nvinfo : EIATTR_EXIT_INSTR_OFFSETS
	.align		4
        /*0050*/ 	.byte	0x04, 0x1c
        /*0052*/ 	.short	(.L_19 - .L_18)


	//   ....[0]....
.L_18:
        /*0054*/ 	.word	0x000004c0


	//   ....[1]....
        /*0058*/ 	.word	0x00000510


	//----- nvinfo : EIATTR_REQNTID
	.align		4
.L_19:
        /*005c*/ 	.byte	0x04, 0x10
        /*005e*/ 	.short	(.L_21 - .L_20)
.L_20:
        /*0060*/ 	.word	0x00000080
        /*0064*/ 	.word	0x00000001
        /*0068*/ 	.word	0x00000001


	//----- nvinfo : EIATTR_CBANK_PARAM_SIZE
	.align		4
.L_21:
        /*006c*/ 	.byte	0x03, 0x19
        /*006e*/ 	.short	0x0018


	//----- nvinfo : EIATTR_PARAM_CBANK
	.align		4
        /*0070*/ 	.byte	0x04, 0x0a
        /*0072*/ 	.short	(.L_23 - .L_22)
	.align		4
.L_22:
        /*0074*/ 	.word	index@(.nv.constant0.triton_poi_fused_cat_45)
        /*0078*/ 	.short	0x0210
        /*007a*/ 	.short	0x0018


	//----- nvinfo : EIATTR_SW_WAR
	.align		4
.L_23:
        /*007c*/ 	.byte	0x04, 0x36
        /*007e*/ 	.short	(.L_25 - .L_24)
.L_24:
        /*0080*/ 	.word	0x00000008
.L_25:


//--------------------- .nv.callgraph             --------------------------
	.section	.nv.callgraph,"",@"SHT_CUDA_CALLGRAPH"
	.align	4
	.sectionentsize	8
	.align		4
        /*0000*/ 	.word	0x00000000
	.align		4
        /*0004*/ 	.word	0xffffffff
	.align		4
        /*0008*/ 	.word	0x00000000
	.align		4
        /*000c*/ 	.word	0xfffffffe
	.align		4
        /*0010*/ 	.word	0x00000000
	.align		4
        /*0014*/ 	.word	0xfffffffd
	.align		4
        /*0018*/ 	.word	0x00000000
	.align		4
        /*001c*/ 	.word	0xfffffffc


//--------------------- .text.triton_poi_fused_cat_45 --------------------------
	.section	.text.triton_poi_fused_cat_45,"ax",@progbits
	.sectionflags	@"SHF_BARRIERS=1"
	.align	128
        .global         triton_poi_fused_cat_45
        .type           triton_poi_fused_cat_45,@function
        .size           triton_poi_fused_cat_45,(.L_x_1 - triton_poi_fused_cat_45)
        .other          triton_poi_fused_cat_45,@"STO_CUDA_ENTRY STV_DEFAULT"
triton_poi_fused_cat_45:
.text.triton_poi_fused_cat_45:
[----:B------:R-:W0:Y:S02]  /*0000*/  LDC R1, c[0x0][0x28] ;  /* 0x00000a00ff017b82 */ /* 0x000e240000000800 */
[----:B------:R-:W1:Y:S01]  /*0010*/  S2R R18, SR_TID.X ;  /* 0x0000000000127919 */ /* 0x000e620000002100 */
[----:B------:R-:W2:Y:S01]  /*0020*/  LDC.64 R8, c[0x0][0x210] ;  /* 0x00008400ff087b82 */ /* 0x000ea20000000a00 */
[----:B------:R-:W-:Y:S01]  /*0030*/  CS2R R6, SRZ ;  /* 0x0000000000067805 */ /* 0x000fe2000001ff00 */
[----:B------:R-:W-:Y:S01]  /*0040*/  ULDC.64 UR6, c[0x0][0x208] ;  /* 0x0000820000067ab9 */ /* 0x000fe20000000a00 */
[----:B------:R-:W3:Y:S01]  /*0050*/  S2R R3, SR_CTAID.X ;  /* 0x0000000000037919 */ /* 0x000ee20000002500 */
[----:B------:R-:W4:Y:S01]  /*0060*/  S2R R17, SR_CTAID.Y ;  /* 0x0000000000117919 */ /* 0x000f220000002600 */
[----:B------:R-:W-:Y:S02]  /*0070*/  CS2R R10, SRZ ;  /* 0x00000000000a7805 */ /* 0x000fe4000001ff00 */
[----:B-1----:R-:W-:Y:S01]  /*0080*/  SHF.R.U32.HI R0, RZ, 0x3, R18 ;  /* 0x00000003ff007819 */ /* 0x002fe20000011612 */
[----:B------:R-:W-:Y:S02]  /*0090*/  IMAD.SHL.U32 R16, R18, 0x4, RZ ;  /* 0x0000000412107824 */ /* 0x000fe400078e00ff */
[----:B---3--:R-:W-:Y:S01]  /*00a0*/  IMAD.SHL.U32 R3, R3, 0x20, RZ ;  /* 0x0000002003037824 */ /* 0x008fe200078e00ff */
[----:B------:R-:W-:Y:S01]  /*00b0*/  SGXT.U32 R0, R0, 0x4 ;  /* 0x000000040000781a */ /* 0x000fe20000000000 */
[----:B----4-:R-:W-:-:S03]  /*00c0*/  IMAD.SHL.U32 R17, R17, 0x20, RZ ;  /* 0x0000002011117824 */ /* 0x010fc600078e00ff */
[----:B------:R-:W-:Y:S02]  /*00d0*/  LOP3.LUT R5, R3, 0x1c, R16, 0xf8, !PT ;  /* 0x0000001c03057812 */ /* 0x000fe400078ef810 */
[----:B------:R-:W-:Y:S02]  /*00e0*/  LOP3.LUT R2, R17, R0, RZ, 0xfc, !PT ;  /* 0x0000000011027212 */ /* 0x000fe400078efcff */
[----:B------:R-:W-:Y:S02]  /*00f0*/  ISETP.GE.AND P0, PT, R5, 0x40, PT ;  /* 0x000000400500780c */ /* 0x000fe40003f06270 */
[----:B------:R-:W-:Y:S01]  /*0100*/  LOP3.LUT R4, R17, 0x10, R0, 0xfe, !PT ;  /* 0x0000001011047812 */ /* 0x000fe200078efe00 */
[----:B------:R-:W-:-:S04]  /*0110*/  IMAD R13, R2, 0x40, R5 ;  /* 0x00000040020d7824 */ /* 0x000fc800078e0205 */
[----:B------:R-:W-:Y:S01]  /*0120*/  IMAD R15, R4, 0x40, R5 ;  /* 0x00000040040f7824 */ /* 0x000fe200078e0205 */
[----:B------:R-:W-:Y:S01]  /*0130*/  CS2R R4, SRZ ;  /* 0x0000000000047805 */ /* 0x000fe2000001ff00 */
[----:B--2---:R-:W-:-:S04]  /*0140*/  IMAD.WIDE R12, R13, 0x4, R8 ;  /* 0x000000040d0c7825 */ /* 0x004fc800078e0208 */
[----:B------:R-:W-:Y:S01]  /*0150*/  IMAD.WIDE R14, R15, 0x4, R8 ;  /* 0x000000040f0e7825 */ /* 0x000fe200078e0208 */
[----:B------:R-:W-:Y:S01]  /*0160*/  CS2R R8, SRZ ;  /* 0x0000000000087805 */ /* 0x000fe2000001ff00 */
[----:B------:R1:W2:Y:S05]  /*0170*/  @!P0 LDG.E.EL.128 R4, desc[UR6][R12.64] ;  /* 0x000000060c048981 */ /* 0x0002aa000c2e1d00 */
[----:B------:R3:W4:Y:S01]  /*0180*/  @!P0 LDG.E.EL.128 R8, desc[UR6][R14.64] ;  /* 0x000000060e088981 */ /* 0x000722000c2e1d00 */
[----:B------:R-:W5:Y:S01]  /*0190*/  S2UR UR5, SR_CgaCtaId ;  /* 0x00000000000579c3 */ /* 0x000f620000008800 */
[C---:B------:R-:W-:Y:S01]  /*01a0*/  IMAD.SHL.U32 R2, R18.reuse, 0x80, RZ ;  /* 0x0000008012027824 */ /* 0x040fe200078e00ff */
[----:B------:R-:W-:Y:S01]  /*01b0*/  UMOV UR4, 0x400 ;  /* 0x0000040000047882 */ /* 0x000fe20000000000 */
[----:B------:R-:W-:-:S03]  /*01c0*/  IMAD.SHL.U32 R18, R18, 0x2, RZ ;  /* 0x0000000212127824 */ /* 0x000fc600078e00ff */
[----:B------:R-:W-:Y:S02]  /*01d0*/  LOP3.LUT R19, R2, 0x380, RZ, 0xc0, !PT ;  /* 0x0000038002137812 */ /* 0x000fe400078ec0ff */
[----:B------:R-:W-:Y:S02]  /*01e0*/  LOP3.LUT R22, R18, 0xf0, RZ, 0xc0, !PT ;  /* 0x000000f012167812 */ /* 0x000fe400078ec0ff */
[C---:B-1----:R-:W-:Y:S02]  /*01f0*/  LOP3.LUT R12, R19.reuse, 0x20, RZ, 0xfc, !PT ;  /* 0x00000020130c7812 */ /* 0x042fe400078efcff */
[C---:B------:R-:W-:Y:S02]  /*0200*/  LOP3.LUT R18, R19.reuse, 0x40, RZ, 0xfc, !PT ;  /* 0x0000004013127812 */ /* 0x040fe400078efcff */
[C---:B------:R-:W-:Y:S02]  /*0210*/  LOP3.LUT R2, R19.reuse, R0, RZ, 0xfc, !PT ;  /* 0x0000000013027212 */ /* 0x040fe400078efcff */
[----:B---3--:R-:W-:Y:S01]  /*0220*/  LOP3.LUT R14, R19, 0x60, RZ, 0xfc, !PT ;  /* 0x00000060130e7812 */ /* 0x008fe200078efcff */
[----:B-----5:R-:W-:-:S06]  /*0230*/  UPRMT UR4, UR5, 0x654, UR4 ;  /* 0x0000065405047896 */ /* 0x020fcc0008000004 */
[----:B------:R-:W-:Y:S02]  /*0240*/  LEA.HI R19, R19, UR4, RZ, 0x1f ;  /* 0x0000000413137c11 */ /* 0x000fe4000f8ff8ff */
[----:B------:R-:W-:Y:S02]  /*0250*/  LEA.HI R13, R12, UR4, RZ, 0x1f ;  /* 0x000000040c0d7c11 */ /* 0x000fe4000f8ff8ff */
[----:B------:R-:W-:Y:S01]  /*0260*/  LEA.HI R15, R18, UR4, RZ, 0x1f ;  /* 0x00000004120f7c11 */ /* 0x000fe2000f8ff8ff */
[----:B------:R-:W-:Y:S01]  /*0270*/  IMAD R19, R2, 0x4, R19 ;  /* 0x0000000402137824 */ /* 0x000fe200078e0213 */
[----:B------:R-:W-:Y:S01]  /*0280*/  LEA.HI R23, R14, UR4, RZ, 0x1f ;  /* 0x000000040e177c11 */ /* 0x000fe2000f8ff8ff */
[C---:B------:R-:W-:Y:S02]  /*0290*/  IMAD R18, R2.reuse, 0x4, R13 ;  /* 0x0000000402127824 */ /* 0x040fe400078e020d */
[C---:B------:R-:W-:Y:S02]  /*02a0*/  IMAD R21, R2.reuse, 0x4, R15 ;  /* 0x0000000402157824 */ /* 0x040fe400078e020f */
[----:B------:R-:W-:Y:S01]  /*02b0*/  IMAD R20, R2, 0x4, R23 ;  /* 0x0000000402147824 */ /* 0x000fe200078e0217 */
[----:B------:R-:W-:Y:S01]  /*02c0*/  LOP3.LUT R2, R16, 0x1fc, RZ, 0xc0, !PT ;  /* 0x000001fc10027812 */ /* 0x000fe200078ec0ff */
[----:B------:R-:W-:Y:S01]  /*02d0*/  VIADD R13, R22, UR4 ;  /* 0x00000004160d7c36 */ /* 0x000fe20008000000 */
[----:B------:R-:W-:-:S03]  /*02e0*/  LOP3.LUT R16, R17, 0x1c, R16, 0xf8, !PT ;  /* 0x0000001c11107812 */ /* 0x000fc600078ef810 */
[----:B------:R-:W-:Y:S02]  /*02f0*/  IMAD R13, R2, 0x4, R13 ;  /* 0x00000004020d7824 */ /* 0x000fe400078e020d */
[----:B------:R-:W-:Y:S01]  /*0300*/  IMAD.HI R17, R16, 0x66666667, RZ ;  /* 0x6666666710117827 */ /* 0x000fe200078e02ff */
[----:B--2---:R-:W-:Y:S04]  /*0310*/  STS [R19], R4 ;  /* 0x0000000413007388 */ /* 0x004fe80000000800 */
[----:B------:R1:W-:Y:S04]  /*0320*/  STS [R18+0x80], R5 ;  /* 0x0000800512007388 */ /* 0x0003e80000000800 */
[----:B------:R2:W-:Y:S04]  /*0330*/  STS [R21+0x100], R6 ;  /* 0x0001000615007388 */ /* 0x0005e80000000800 */
[----:B------:R3:W-:Y:S01]  /*0340*/  STS [R20+0x180], R7 ;  /* 0x0001800714007388 */ /* 0x0007e20000000800 */
[----:B-1----:R-:W1:Y:S03]  /*0350*/  LDC.64 R4, c[0x0][0x218] ;  /* 0x00008600ff047b82 */ /* 0x002e660000000a00 */
[----:B----4-:R-:W-:Y:S01]  /*0360*/  STS [R19+0x40], R8 ;  /* 0x0000400813007388 */ /* 0x010fe20000000800 */
[----:B--2---:R-:W-:-:S03]  /*0370*/  SHF.R.U32.HI R6, RZ, 0x1f, R17 ;  /* 0x0000001fff067819 */ /* 0x004fc60000011611 */
[----:B------:R-:W-:Y:S01]  /*0380*/  STS [R18+0xc0], R9 ;  /* 0x0000c00912007388 */ /* 0x000fe20000000800 */
[----:B------:R-:W-:-:S03]  /*0390*/  LEA.HI.SX32 R17, R17, R6, 0x17 ;  /* 0x0000000611117211 */ /* 0x000fc600078fbaff */
[----:B------:R-:W-:Y:S01]  /*03a0*/  STS [R21+0x140], R10 ;  /* 0x0001400a15007388 */ /* 0x000fe20000000800 */
[----:B---3--:R-:W-:Y:S01]  /*03b0*/  LOP3.LUT R7, R2, 0x200, RZ, 0xfc, !PT ;  /* 0x0000020002077812 */ /* 0x008fe200078efcff */
[----:B------:R-:W-:Y:S02]  /*03c0*/  IMAD R16, R17, -0x500, R16 ;  /* 0xfffffb0011107824 */ /* 0x000fe400078e0210 */
[----:B------:R-:W-:Y:S01]  /*03d0*/  STS [R20+0x1c0], R11 ;  /* 0x0001c00b14007388 */ /* 0x000fe20000000800 */
[----:B------:R-:W-:Y:S02]  /*03e0*/  LOP3.LUT R6, R3, R0, RZ, 0xfc, !PT ;  /* 0x0000000003067212 */ /* 0x000fe400078efcff */
[----:B------:R-:W-:Y:S01]  /*03f0*/  LOP3.LUT R0, R3, 0x10, R0, 0xfe, !PT ;  /* 0x0000001003007812 */ /* 0x000fe200078efe00 */
[----:B------:R-:W-:Y:S01]  /*0400*/  BAR.SYNC.DEFER_BLOCKING 0x0 ;  /* 0x0000000000007b1d */ /* 0x000fe20000010000 */
[----:B------:R-:W-:Y:S01]  /*0410*/  SHF.R.U32.HI R7, RZ, 0x1, R7 ;  /* 0x00000001ff077819 */ /* 0x000fe20000011607 */
[----:B------:R-:W-:Y:S01]  /*0420*/  IMAD R17, R17, 0x14000, R16 ;  /* 0x0001400011117824 */ /* 0x000fe200078e0210 */
[----:B------:R-:W-:-:S02]  /*0430*/  ISETP.GE.AND P1, PT, R6, 0x40, PT ;  /* 0x000000400600780c */ /* 0x000fc40003f26270 */
[----:B------:R-:W-:Y:S02]  /*0440*/  ISETP.GE.AND P0, PT, R0, 0x40, PT ;  /* 0x000000400000780c */ /* 0x000fe40003f06270 */
[----:B------:R-:W-:Y:S01]  /*0450*/  LOP3.LUT R3, R7, 0x1f0, RZ, 0xc0, !PT ;  /* 0x000001f007037812 */ /* 0x000fe200078ec0ff */
[----:B------:R-:W-:-:S04]  /*0460*/  IMAD R7, R6, 0x500, R17 ;  /* 0x0000050006077824 */ /* 0x000fc800078e0211 */
[----:B-1----:R-:W-:-:S04]  /*0470*/  IMAD.WIDE R6, R7, 0x4, R4 ;  /* 0x0000000407067825 */ /* 0x002fc800078e0204 */
[----:B------:R-:W-:-:S04]  /*0480*/  VIADD R3, R3, UR4 ;  /* 0x0000000403037c36 */ /* 0x000fc80008000000 */
[----:B------:R-:W-:Y:S01]  /*0490*/  IMAD R3, R2, 0x4, R3 ;  /* 0x0000000402037824 */ /* 0x000fe200078e0203 */
[----:B------:R-:W1:Y:S04]  /*04a0*/  LDS.128 R12, [R13] ;  /* 0x000000000d0c7984 */ /* 0x000e680000000c00 */
[----:B-1----:R1:W-:Y:S01]  /*04b0*/  @!P1 STG.E.128 desc[UR6][R6.64], R12 ;  /* 0x0000000c06009986 */ /* 0x0023e2000c101d06 */
[----:B------:R-:W-:Y:S05]  /*04c0*/  @P0 EXIT ;  /* 0x000000000000094d */ /* 0x000fea0003800000 */
[----:B------:R-:W0:Y:S01]  /*04d0*/  LDS.128 R8, [R3+0x800] ;  /* 0x0008000003087984 */ /* 0x000e220000000c00 */
[----:B------:R-:W-:-:S04]  /*04e0*/  IMAD R17, R0, 0x500, R17 ;  /* 0x0000050000117824 */ /* 0x000fc800078e0211 */
[----:B------:R-:W-:-:S05]  /*04f0*/  IMAD.WIDE R4, R17, 0x4, R4 ;  /* 0x0000000411047825 */ /* 0x000fca00078e0204 */
[----:B0-----:R-:W-:Y:S01]  /*0500*/  STG.E.128 desc[UR6][R4.64], R8 ;  /* 0x0000000804007986 */ /* 0x001fe2000c101d06 */
[----:B------:R-:W-:Y:S05]  /*0510*/  EXIT ;  /* 0x000000000000794d */ /* 0x000fea0003800000 */
.L_x_0:
[----:B------:R-:W-:-:S00]  /*0520*/  BRA `(.L_x_0) ;  /* 0xfffffffc00fc7947 */ /* 0x000fc0000383ffff */
[----:B------:R-:W-:-:S00]  /*0530*/  NOP ;  /* 0x0000000000007918 */ /* 0x000fc00000000000 */
        /* <DEDUP_REMOVED lines=12> */
.L_x_1:


//--------------------- .nv.shared.triton_poi_fused_cat_45 --------------------------
	.section	.nv.shared.triton_poi_fused_cat_45,"aw",@nobits
	.sectionflags	@""
	.align	16
	.zero		1024


//--------------------- .nv.constant0.triton_poi_fused_cat_45 --------------------------
	.section	.nv.constant0.triton_poi_fused_cat_45,"a",@progbits
	.sectionflags	@""
	.align	4
.nv.constant0.triton_poi_fused_cat_45:
	.zero		552
